//
// Generated by NVIDIA NVVM Compiler
//
// Compiler Build ID: CL-36424714
// Cuda compilation tools, release 13.0, V13.0.88
// Based on NVVM 20.0.0
//

.version 9.0
.target sm_100
.address_size 64

	// .globl	_Z14matrixMultiplyPKfS0_Pfiiii
// _ZZ19matrixTiledMultiplyPKfS0_PfiiiiE5tileA has been demoted
// _ZZ19matrixTiledMultiplyPKfS0_PfiiiiE5tileB has been demoted

.visible .entry _Z14matrixMultiplyPKfS0_Pfiiii(
	.param .u64 .ptr .align 1 _Z14matrixMultiplyPKfS0_Pfiiii_param_0,
	.param .u64 .ptr .align 1 _Z14matrixMultiplyPKfS0_Pfiiii_param_1,
	.param .u64 .ptr .align 1 _Z14matrixMultiplyPKfS0_Pfiiii_param_2,
	.param .u32 _Z14matrixMultiplyPKfS0_Pfiiii_param_3,
	.param .u32 _Z14matrixMultiplyPKfS0_Pfiiii_param_4,
	.param .u32 _Z14matrixMultiplyPKfS0_Pfiiii_param_5,
	.param .u32 _Z14matrixMultiplyPKfS0_Pfiiii_param_6
)
{
	.reg .pred 	%p<13>;
	.reg .b32 	%r<41>;
	.reg .b32 	%f<68>;
	.reg .b64 	%rd<53>;

	ld.param.u64 	%rd7, [_Z14matrixMultiplyPKfS0_Pfiiii_param_0];
	ld.param.u64 	%rd8, [_Z14matrixMultiplyPKfS0_Pfiiii_param_1];
	ld.param.u64 	%rd6, [_Z14matrixMultiplyPKfS0_Pfiiii_param_2];
	ld.param.u32 	%r20, [_Z14matrixMultiplyPKfS0_Pfiiii_param_3];
	ld.param.u32 	%r18, [_Z14matrixMultiplyPKfS0_Pfiiii_param_4];
	ld.param.u32 	%r19, [_Z14matrixMultiplyPKfS0_Pfiiii_param_6];
	cvta.to.global.u64 	%rd1, %rd8;
	cvta.to.global.u64 	%rd2, %rd7;
	mov.u32 	%r21, %ctaid.y;
	mov.u32 	%r22, %ntid.y;
	mov.u32 	%r23, %tid.y;
	mad.lo.s32 	%r1, %r21, %r22, %r23;
	mov.u32 	%r24, %ctaid.x;
	mov.u32 	%r25, %ntid.x;
	mov.u32 	%r26, %tid.x;
	mad.lo.s32 	%r2, %r24, %r25, %r26;
	setp.ge.s32 	%p1, %r1, %r20;
	setp.ge.s32 	%p2, %r2, %r19;
	or.pred  	%p3, %p1, %p2;
	@%p3 bra 	$L__BB0_14;
	setp.lt.s32 	%p4, %r18, 1;
	mov.f32 	%f67, 0f00000000;
	@%p4 bra 	$L__BB0_13;
	mul.lo.s32 	%r3, %r18, %r1;
	and.b32  	%r4, %r18, 7;
	setp.lt.u32 	%p5, %r18, 8;
	mov.f32 	%f67, 0f00000000;
	mov.b32 	%r39, 0;
	@%p5 bra 	$L__BB0_5;
	and.b32  	%r39, %r18, 2147483640;
	neg.s32 	%r37, %r39;
	shl.b32 	%r7, %r19, 3;
	mul.wide.u32 	%rd9, %r3, 4;
	add.s64 	%rd10, %rd9, %rd2;
	add.s64 	%rd52, %rd10, 16;
	mov.f32 	%f67, 0f00000000;
	mul.wide.s32 	%rd13, %r19, 4;
	mov.u32 	%r36, %r2;
$L__BB0_4:
	.pragma "nounroll";
	ld.global.f32 	%f17, [%rd52+-16];
	mul.wide.s32 	%rd11, %r36, 4;
	add.s64 	%rd12, %rd1, %rd11;
	ld.global.f32 	%f18, [%rd12];
	fma.rn.f32 	%f19, %f17, %f18, %f67;
	ld.global.f32 	%f20, [%rd52+-12];
	add.s64 	%rd14, %rd12, %rd13;
	ld.global.f32 	%f21, [%rd14];
	fma.rn.f32 	%f22, %f20, %f21, %f19;
	ld.global.f32 	%f23, [%rd52+-8];
	add.s64 	%rd15, %rd14, %rd13;
	ld.global.f32 	%f24, [%rd15];
	fma.rn.f32 	%f25, %f23, %f24, %f22;
	ld.global.f32 	%f26, [%rd52+-4];
	add.s64 	%rd16, %rd15, %rd13;
	ld.global.f32 	%f27, [%rd16];
	fma.rn.f32 	%f28, %f26, %f27, %f25;
	ld.global.f32 	%f29, [%rd52];
	add.s64 	%rd17, %rd16, %rd13;
	ld.global.f32 	%f30, [%rd17];
	fma.rn.f32 	%f31, %f29, %f30, %f28;
	ld.global.f32 	%f32, [%rd52+4];
	add.s64 	%rd18, %rd17, %rd13;
	ld.global.f32 	%f33, [%rd18];
	fma.rn.f32 	%f34, %f32, %f33, %f31;
	ld.global.f32 	%f35, [%rd52+8];
	add.s64 	%rd19, %rd18, %rd13;
	ld.global.f32 	%f36, [%rd19];
	fma.rn.f32 	%f37, %f35, %f36, %f34;
	ld.global.f32 	%f38, [%rd52+12];
	add.s64 	%rd20, %rd19, %rd13;
	ld.global.f32 	%f39, [%rd20];
	fma.rn.f32 	%f67, %f38, %f39, %f37;
	add.s32 	%r37, %r37, 8;
	add.s32 	%r36, %r36, %r7;
	add.s64 	%rd52, %rd52, 32;
	setp.ne.s32 	%p6, %r37, 0;
	@%p6 bra 	$L__BB0_4;
$L__BB0_5:
	setp.eq.s32 	%p7, %r4, 0;
	@%p7 bra 	$L__BB0_13;
	and.b32  	%r13, %r18, 3;
	setp.lt.u32 	%p8, %r4, 4;
	@%p8 bra 	$L__BB0_8;
	add.s32 	%r28, %r39, %r3;
	mul.wide.u32 	%rd21, %r28, 4;
	add.s64 	%rd22, %rd2, %rd21;
	ld.global.f32 	%f41, [%rd22];
	mad.lo.s32 	%r29, %r39, %r19, %r2;
	mul.wide.s32 	%rd23, %r29, 4;
	add.s64 	%rd24, %rd1, %rd23;
	ld.global.f32 	%f42, [%rd24];
	fma.rn.f32 	%f43, %f41, %f42, %f67;
	cvt.u64.u32 	%rd25, %r3;
	cvt.u64.u32 	%rd26, %r39;
	add.s64 	%rd27, %rd26, %rd25;
	shl.b64 	%rd28, %rd27, 2;
	add.s64 	%rd29, %rd2, %rd28;
	ld.global.f32 	%f44, [%rd29+4];
	mul.wide.s32 	%rd30, %r19, 4;
	add.s64 	%rd31, %rd24, %rd30;
	ld.global.f32 	%f45, [%rd31];
	fma.rn.f32 	%f46, %f44, %f45, %f43;
	ld.global.f32 	%f47, [%rd29+8];
	add.s64 	%rd32, %rd31, %rd30;
	ld.global.f32 	%f48, [%rd32];
	fma.rn.f32 	%f49, %f47, %f48, %f46;
	ld.global.f32 	%f50, [%rd29+12];
	add.s64 	%rd33, %rd32, %rd30;
	ld.global.f32 	%f51, [%rd33];
	fma.rn.f32 	%f67, %f50, %f51, %f49;
	add.s32 	%r39, %r39, 4;
$L__BB0_8:
	setp.eq.s32 	%p9, %r13, 0;
	@%p9 bra 	$L__BB0_13;
	setp.eq.s32 	%p10, %r13, 1;
	@%p10 bra 	$L__BB0_11;
	add.s32 	%r30, %r39, %r3;
	mul.wide.u32 	%rd34, %r30, 4;
	add.s64 	%rd35, %rd2, %rd34;
	ld.global.f32 	%f53, [%rd35];
	mad.lo.s32 	%r31, %r39, %r19, %r2;
	mul.wide.s32 	%rd36, %r31, 4;
	add.s64 	%rd37, %rd1, %rd36;
	ld.global.f32 	%f54, [%rd37];
	fma.rn.f32 	%f55, %f53, %f54, %f67;
	cvt.u64.u32 	%rd38, %r3;
	cvt.u64.u32 	%rd39, %r39;
	add.s64 	%rd40, %rd39, %rd38;
	shl.b64 	%rd41, %rd40, 2;
	add.s64 	%rd42, %rd2, %rd41;
	ld.global.f32 	%f56, [%rd42+4];
	mul.wide.s32 	%rd43, %r19, 4;
	add.s64 	%rd44, %rd37, %rd43;
	ld.global.f32 	%f57, [%rd44];
	fma.rn.f32 	%f67, %f56, %f57, %f55;
	add.s32 	%r39, %r39, 2;
$L__BB0_11:
	and.b32  	%r32, %r18, 1;
	setp.eq.b32 	%p11, %r32, 1;
	not.pred 	%p12, %p11;
	@%p12 bra 	$L__BB0_13;
	add.s32 	%r33, %r39, %r3;
	mul.wide.u32 	%rd45, %r33, 4;
	add.s64 	%rd46, %rd2, %rd45;
	ld.global.f32 	%f58, [%rd46];
	mad.lo.s32 	%r34, %r39, %r19, %r2;
	mul.wide.s32 	%rd47, %r34, 4;
	add.s64 	%rd48, %rd1, %rd47;
	ld.global.f32 	%f59, [%rd48];
	fma.rn.f32 	%f67, %f58, %f59, %f67;
$L__BB0_13:
	mad.lo.s32 	%r35, %r19, %r1, %r2;
	cvta.to.global.u64 	%rd49, %rd6;
	mul.wide.s32 	%rd50, %r35, 4;
	add.s64 	%rd51, %rd49, %rd50;
	st.global.f32 	[%rd51], %f67;
$L__BB0_14:
	ret;

}
	// .globl	_Z19matrixTiledMultiplyPKfS0_Pfiiii
.visible .entry _Z19matrixTiledMultiplyPKfS0_Pfiiii(
	.param .u64 .ptr .align 1 _Z19matrixTiledMultiplyPKfS0_Pfiiii_param_0,
	.param .u64 .ptr .align 1 _Z19matrixTiledMultiplyPKfS0_Pfiiii_param_1,
	.param .u64 .ptr .align 1 _Z19matrixTiledMultiplyPKfS0_Pfiiii_param_2,
	.param .u32 _Z19matrixTiledMultiplyPKfS0_Pfiiii_param_3,
	.param .u32 _Z19matrixTiledMultiplyPKfS0_Pfiiii_param_4,
	.param .u32 _Z19matrixTiledMultiplyPKfS0_Pfiiii_param_5,
	.param .u32 _Z19matrixTiledMultiplyPKfS0_Pfiiii_param_6
)
{
	.reg .pred 	%p<12>;
	.reg .b32 	%r<42>;
	.reg .b32 	%f<63>;
	.reg .b64 	%rd<13>;
	// demoted variable
	.shared .align 4 .b8 _ZZ19matrixTiledMultiplyPKfS0_PfiiiiE5tileA[1024];
	// demoted variable
	.shared .align 4 .b8 _ZZ19matrixTiledMultiplyPKfS0_PfiiiiE5tileB[1024];
	ld.param.u64 	%rd4, [_Z19matrixTiledMultiplyPKfS0_Pfiiii_param_0];
	ld.param.u64 	%rd5, [_Z19matrixTiledMultiplyPKfS0_Pfiiii_param_1];
	ld.param.u64 	%rd6, [_Z19matrixTiledMultiplyPKfS0_Pfiiii_param_2];
	ld.param.u32 	%r23, [_Z19matrixTiledMultiplyPKfS0_Pfiiii_param_3];
	ld.param.u32 	%r24, [_Z19matrixTiledMultiplyPKfS0_Pfiiii_param_4];
	ld.param.u32 	%r25, [_Z19matrixTiledMultiplyPKfS0_Pfiiii_param_6];
	mov.u32 	%r26, %ctaid.y;
	mov.u32 	%r27, %ntid.y;
	mov.u32 	%r39, %tid.y;
	mad.lo.s32 	%r2, %r26, %r27, %r39;
	mov.u32 	%r28, %ctaid.x;
	mov.u32 	%r29, %ntid.x;
	mov.u32 	%r37, %tid.x;
	mad.lo.s32 	%r4, %r28, %r29, %r37;
	setp.lt.s32 	%p1, %r24, 1;
	mov.f32 	%f62, 0f00000000;
	@%p1 bra 	$L__BB1_7;
	add.s32 	%r30, %r24, 15;
	shr.u32 	%r31, %r30, 4;
	shl.b32 	%r32, %r39, 6;
	mov.u32 	%r33, _ZZ19matrixTiledMultiplyPKfS0_PfiiiiE5tileA;
	add.s32 	%r5, %r33, %r32;
	shl.b32 	%r34, %r37, 2;
	add.s32 	%r6, %r5, %r34;
	mov.u32 	%r35, _ZZ19matrixTiledMultiplyPKfS0_PfiiiiE5tileB;
	add.s32 	%r8, %r35, %r34;
	add.s32 	%r7, %r8, %r32;
	neg.s32 	%r41, %r31;
	mad.lo.s32 	%r40, %r39, %r25, %r4;
	shl.b32 	%r11, %r25, 4;
	mad.lo.s32 	%r38, %r24, %r2, %r37;
	cvta.to.global.u64 	%rd1, %rd4;
	cvta.to.global.u64 	%rd2, %rd5;
	mov.f32 	%f62, 0f00000000;
$L__BB1_2:
	setp.ge.s32 	%p2, %r2, %r23;
	mul.wide.s32 	%rd7, %r38, 4;
	add.s64 	%rd3, %rd1, %rd7;
	setp.ge.s32 	%p3, %r37, %r24;
	mov.f32 	%f60, 0f00000000;
	or.pred  	%p4, %p2, %p3;
	@%p4 bra 	$L__BB1_4;
	ld.global.f32 	%f60, [%rd3];
$L__BB1_4:
	setp.ge.s32 	%p5, %r4, %r25;
	st.shared.f32 	[%r6], %f60;
	setp.ge.s32 	%p6, %r39, %r24;
	mov.f32 	%f61, 0f00000000;
	or.pred  	%p7, %p5, %p6;
	@%p7 bra 	$L__BB1_6;
	mul.wide.s32 	%rd8, %r40, 4;
	add.s64 	%rd9, %rd2, %rd8;
	ld.global.f32 	%f61, [%rd9];
$L__BB1_6:
	st.shared.f32 	[%r7], %f61;
	bar.sync 	0;
	ld.shared.f32 	%f12, [%r5];
	ld.shared.f32 	%f13, [%r8];
	fma.rn.f32 	%f14, %f12, %f13, %f62;
	ld.shared.f32 	%f15, [%r5+4];
	ld.shared.f32 	%f16, [%r8+64];
	fma.rn.f32 	%f17, %f15, %f16, %f14;
	ld.shared.f32 	%f18, [%r5+8];
	ld.shared.f32 	%f19, [%r8+128];
	fma.rn.f32 	%f20, %f18, %f19, %f17;
	ld.shared.f32 	%f21, [%r5+12];
	ld.shared.f32 	%f22, [%r8+192];
	fma.rn.f32 	%f23, %f21, %f22, %f20;
	ld.shared.f32 	%f24, [%r5+16];
	ld.shared.f32 	%f25, [%r8+256];
	fma.rn.f32 	%f26, %f24, %f25, %f23;
	ld.shared.f32 	%f27, [%r5+20];
	ld.shared.f32 	%f28, [%r8+320];
	fma.rn.f32 	%f29, %f27, %f28, %f26;
	ld.shared.f32 	%f30, [%r5+24];
	ld.shared.f32 	%f31, [%r8+384];
	fma.rn.f32 	%f32, %f30, %f31, %f29;
	ld.shared.f32 	%f33, [%r5+28];
	ld.shared.f32 	%f34, [%r8+448];
	fma.rn.f32 	%f35, %f33, %f34, %f32;
	ld.shared.f32 	%f36, [%r5+32];
	ld.shared.f32 	%f37, [%r8+512];
	fma.rn.f32 	%f38, %f36, %f37, %f35;
	ld.shared.f32 	%f39, [%r5+36];
	ld.shared.f32 	%f40, [%r8+576];
	fma.rn.f32 	%f41, %f39, %f40, %f38;
	ld.shared.f32 	%f42, [%r5+40];
	ld.shared.f32 	%f43, [%r8+640];
	fma.rn.f32 	%f44, %f42, %f43, %f41;
	ld.shared.f32 	%f45, [%r5+44];
	ld.shared.f32 	%f46, [%r8+704];
	fma.rn.f32 	%f47, %f45, %f46, %f44;
	ld.shared.f32 	%f48, [%r5+48];
	ld.shared.f32 	%f49, [%r8+768];
	fma.rn.f32 	%f50, %f48, %f49, %f47;
	ld.shared.f32 	%f51, [%r5+52];
	ld.shared.f32 	%f52, [%r8+832];
	fma.rn.f32 	%f53, %f51, %f52, %f50;
	ld.shared.f32 	%f54, [%r5+56];
	ld.shared.f32 	%f55, [%r8+896];
	fma.rn.f32 	%f56, %f54, %f55, %f53;
	ld.shared.f32 	%f57, [%r5+60];
	ld.shared.f32 	%f58, [%r8+960];
	fma.rn.f32 	%f62, %f57, %f58, %f56;
	bar.sync 	0;
	add.s32 	%r41, %r41, 1;
	setp.ne.s32 	%p8, %r41, 0;
	add.s32 	%r40, %r40, %r11;
	add.s32 	%r39, %r39, 16;
	add.s32 	%r38, %r38, 16;
	add.s32 	%r37, %r37, 16;
	@%p8 bra 	$L__BB1_2;
$L__BB1_7:
	setp.ge.s32 	%p9, %r2, %r23;
	setp.ge.s32 	%p10, %r4, %r25;
	or.pred  	%p11, %p9, %p10;
	@%p11 bra 	$L__BB1_9;
	mad.lo.s32 	%r36, %r25, %r2, %r4;
	cvta.to.global.u64 	%rd10, %rd6;
	mul.wide.s32 	%rd11, %r36, 4;
	add.s64 	%rd12, %rd10, %rd11;
	st.global.f32 	[%rd12], %f62;
$L__BB1_9:
	ret;

}


// ===== COMPILED SASS (sm_100) =====

	.target	sm_100

	.elftype	@"ET_EXEC"


//--------------------- .note.nv.tkinfo           --------------------------
	.section	.note.nv.tkinfo,"",@"SHT_NOTE"
	.sectionflags	@"SHF_NOTE_NV_TKINFO"
	.tkinfo
        /*0018*/ 	.word	0x00000002
        /*0030*/ 	.string	""
        /*0030*/ 	.string	"ptxas"
        /*0030*/ 	.string	"Cuda compilation tools, release 13.0, V13.0.88"
        /*0030*/ 	.string	"Build cuda_13.0.r13.0/compiler.36424714_0"
        /*0030*/ 	.string	"-arch sm_100 -m 64 "



//--------------------- .note.nv.cuinfo           --------------------------
	.section	.note.nv.cuinfo,"",@"SHT_NOTE"
	.sectionflags	@"SHF_NOTE_NV_CUINFO"
        /*0018*/ 	.short	0x0002
        /*001a*/ 	.short	0x0064
        /*001c*/ 	.short	0x0082
	.zero		2


//--------------------- .nv.info                  --------------------------
	.section	.nv.info,"",@"SHT_CUDA_INFO"
	.align	4


	//----- nvinfo : EIATTR_REGCOUNT
	.align		4
        /*0000*/ 	.byte	0x04, 0x2f
        /*0002*/ 	.short	(.L_1 - .L_0)
	.align		4
.L_0:
        /*0004*/ 	.word	index@(_Z14matrixMultiplyPKfS0_Pfiiii)
        /*0008*/ 	.word	0x00000020


	//----- nvinfo : EIATTR_FRAME_SIZE
	.align		4
.L_1:
        /*000c*/ 	.byte	0x04, 0x11
        /*000e*/ 	.short	(.L_3 - .L_2)
	.align		4
.L_2:
        /*0010*/ 	.word	index@(_Z14matrixMultiplyPKfS0_Pfiiii)
        /*0014*/ 	.word	0x00000000


	//----- nvinfo : EIATTR_REGCOUNT
	.align		4
.L_3:
        /*0018*/ 	.byte	0x04, 0x2f
        /*001a*/ 	.short	(.L_5 - .L_4)
	.align		4
.L_4:
        /*001c*/ 	.word	index@(_Z19matrixTiledMultiplyPKfS0_Pfiiii)
        /*0020*/ 	.word	0x00000020


	//----- nvinfo : EIATTR_FRAME_SIZE
	.align		4
.L_5:
        /*0024*/ 	.byte	0x04, 0x11
        /*0026*/ 	.short	(.L_7 - .L_6)
	.align		4
.L_6:
        /*0028*/ 	.word	index@(_Z19matrixTiledMultiplyPKfS0_Pfiiii)
        /*002c*/ 	.word	0x00000000


	//----- nvinfo : EIATTR_MIN_STACK_SIZE
	.align		4
.L_7:
        /*0030*/ 	.byte	0x04, 0x12
        /*0032*/ 	.short	(.L_9 - .L_8)
	.align		4
.L_8:
        /*0034*/ 	.word	index@(_Z19matrixTiledMultiplyPKfS0_Pfiiii)
        /*0038*/ 	.word	0x00000000


	//----- nvinfo : EIATTR_MIN_STACK_SIZE
	.align		4
.L_9:
        /*003c*/ 	.byte	0x04, 0x12
        /*003e*/ 	.short	(.L_11 - .L_10)
	.align		4
.L_10:
        /*0040*/ 	.word	index@(_Z14matrixMultiplyPKfS0_Pfiiii)
        /*0044*/ 	.word	0x00000000
.L_11:


//--------------------- .nv.compat                --------------------------
	.section	.nv.compat,"",@"SHT_CUDA_COMPAT_INFO"
	.align	4
        /*0000*/ 	.byte	0x02, 0x09, 0x00, 0x00, 0x02, 0x02, 0x01, 0x00, 0x02, 0x05, 0x05, 0x00, 0x03, 0x07, 0x01, 0x01
        /*0010*/ 	.byte	0x02, 0x03, 0x00, 0x00, 0x02, 0x06, 0x01, 0x00, 0x04, 0x0b, 0x08, 0x00, 0x09, 0x00, 0x00, 0x00
        /*0020*/ 	.byte	0x00, 0x00, 0x00, 0x00


//--------------------- .nv.info._Z19matrixTiledMultiplyPKfS0_Pfiiii --------------------------
	.section	.nv.info._Z19matrixTiledMultiplyPKfS0_Pfiiii,"",@"SHT_CUDA_INFO"
	.sectionflags	@""
	.align	4


	//----- nvinfo : EIATTR_CUDA_API_VERSION
	.align		4
        /*0000*/ 	.byte	0x04, 0x37
        /*0002*/ 	.short	(.L_13 - .L_12)
.L_12:
        /*0004*/ 	.word	0x00000082


	//----- nvinfo : EIATTR_KPARAM_INFO
	.align		4
.L_13:
        /*0008*/ 	.byte	0x04, 0x17
        /*000a*/ 	.short	(.L_15 - .L_14)
.L_14:
        /*000c*/ 	.word	0x00000000
        /*0010*/ 	.short	0x0006
        /*0012*/ 	.short	0x0024
        /*0014*/ 	.byte	0x00, 0xf0, 0x11, 0x00


	//----- nvinfo : EIATTR_KPARAM_INFO
	.align		4
.L_15:
        /*0018*/ 	.byte	0x04, 0x17
        /*001a*/ 	.short	(.L_17 - .L_16)
.L_16:
        /*001c*/ 	.word	0x00000000
        /*0020*/ 	.short	0x0005
        /*0022*/ 	.short	0x0020
        /*0024*/ 	.byte	0x00, 0xf0, 0x11, 0x00


	//----- nvinfo : EIATTR_KPARAM_INFO
	.align		4
.L_17:
        /*0028*/ 	.byte	0x04, 0x17
        /*002a*/ 	.short	(.L_19 - .L_18)
.L_18:
        /*002c*/ 	.word	0x00000000
        /*0030*/ 	.short	0x0004
        /*0032*/ 	.short	0x001c
        /*0034*/ 	.byte	0x00, 0xf0, 0x11, 0x00


	//----- nvinfo : EIATTR_KPARAM_INFO
	.align		4
.L_19:
        /*0038*/ 	.byte	0x04, 0x17
        /*003a*/ 	.short	(.L_21 - .L_20)
.L_20:
        /*003c*/ 	.word	0x00000000
        /*0040*/ 	.short	0x0003
        /*0042*/ 	.short	0x0018
        /*0044*/ 	.byte	0x00, 0xf0, 0x11, 0x00


	//----- nvinfo : EIATTR_KPARAM_INFO
	.align		4
.L_21:
        /*0048*/ 	.byte	0x04, 0x17
        /*004a*/ 	.short	(.L_23 - .L_22)
.L_22:
        /*004c*/ 	.word	0x00000000
        /*0050*/ 	.short	0x0002
        /*0052*/ 	.short	0x0010
        /*0054*/ 	.byte	0x00, 0xf5, 0x21, 0x00


	//----- nvinfo : EIATTR_KPARAM_INFO
	.align		4
.L_23:
        /*0058*/ 	.byte	0x04, 0x17
        /*005a*/ 	.short	(.L_25 - .L_24)
.L_24:
        /*005c*/ 	.word	0x00000000
        /*0060*/ 	.short	0x0001
        /*0062*/ 	.short	0x0008
        /*0064*/ 	.byte	0x00, 0xf5, 0x21, 0x00


	//----- nvinfo : EIATTR_KPARAM_INFO
	.align		4
.L_25:
        /*0068*/ 	.byte	0x04, 0x17
        /*006a*/ 	.short	(.L_27 - .L_26)
.L_26:
        /*006c*/ 	.word	0x00000000
        /*0070*/ 	.short	0x0000
        /*0072*/ 	.short	0x0000
        /*0074*/ 	.byte	0x00, 0xf5, 0x21, 0x00


	//----- nvinfo : EIATTR_SPARSE_MMA_MASK
	.align		4
.L_27:
        /*0078*/ 	.byte	0x03, 0x50
        /*007a*/ 	.short	0x0000


	//----- nvinfo : EIATTR_MAXREG_COUNT
	.align		4
        /*007c*/ 	.byte	0x03, 0x1b
        /*007e*/ 	.short	0x00ff


	//----- nvinfo : EIATTR_NUM_BARRIERS
	.align		4
        /*0080*/ 	.byte	0x02, 0x4c
        /*0082*/ 	.byte	0x01
	.zero		1


	//----- nvinfo : EIATTR_MERCURY_ISA_VERSION
	.align		4
        /*0084*/ 	.byte	0x03, 0x5f
        /*0086*/ 	.short	0x0101


	//----- nvinfo : EIATTR_VRC_CTA_INIT_COUNT
	.align		4
        /*0088*/ 	.byte	0x02, 0x4a
	.zero		1
	.zero		1


	//----- nvinfo : EIATTR_EXIT_INSTR_OFFSETS
	.align		4
        /*008c*/ 	.byte	0x04, 0x1c
        /*008e*/ 	.short	(.L_29 - .L_28)


	//   ....[0]....
.L_28:
        /*0090*/ 	.word	0x000005f0


	//   ....[1]....
        /*0094*/ 	.word	0x00000640


	//----- nvinfo : EIATTR_CBANK_PARAM_SIZE
	.align		4
.L_29:
        /*0098*/ 	.byte	0x03, 0x19
        /*009a*/ 	.short	0x0028


	//----- nvinfo : EIATTR_PARAM_CBANK
	.align		4
        /*009c*/ 	.byte	0x04, 0x0a
        /*009e*/ 	.short	(.L_31 - .L_30)
	.align		4
.L_30:
        /*00a0*/ 	.word	index@(.nv.constant0._Z19matrixTiledMultiplyPKfS0_Pfiiii)
        /*00a4*/ 	.short	0x0380
        /*00a6*/ 	.short	0x0028


	//----- nvinfo : EIATTR_SW_WAR
	.align		4
.L_31:
        /*00a8*/ 	.byte	0x04, 0x36
        /*00aa*/ 	.short	(.L_33 - .L_32)
.L_32:
        /*00ac*/ 	.word	0x00000008
.L_33:


//--------------------- .nv.info._Z14matrixMultiplyPKfS0_Pfiiii --------------------------
	.section	.nv.info._Z14matrixMultiplyPKfS0_Pfiiii,"",@"SHT_CUDA_INFO"
	.sectionflags	@""
	.align	4


	//----- nvinfo : EIATTR_CUDA_API_VERSION
	.align		4
        /*0000*/ 	.byte	0x04, 0x37
        /*0002*/ 	.short	(.L_35 - .L_34)
.L_34:
        /*0004*/ 	.word	0x00000082


	//----- nvinfo : EIATTR_KPARAM_INFO
	.align		4
.L_35:
        /*0008*/ 	.byte	0x04, 0x17
        /*000a*/ 	.short	(.L_37 - .L_36)
.L_36:
        /*000c*/ 	.word	0x00000000
        /*0010*/ 	.short	0x0006
        /*0012*/ 	.short	0x0024
        /*0014*/ 	.byte	0x00, 0xf0, 0x11, 0x00


	//----- nvinfo : EIATTR_KPARAM_INFO
	.align		4
.L_37:
        /*0018*/ 	.byte	0x04, 0x17
        /*001a*/ 	.short	(.L_39 - .L_38)
.L_38:
        /*001c*/ 	.word	0x00000000
        /*0020*/ 	.short	0x0005
        /*0022*/ 	.short	0x0020
        /*0024*/ 	.byte	0x00, 0xf0, 0x11, 0x00


	//----- nvinfo : EIATTR_KPARAM_INFO
	.align		4
.L_39:
        /*0028*/ 	.byte	0x04, 0x17
        /*002a*/ 	.short	(.L_41 - .L_40)
.L_40:
        /*002c*/ 	.word	0x00000000
        /*0030*/ 	.short	0x0004
        /*0032*/ 	.short	0x001c
        /*0034*/ 	.byte	0x00, 0xf0, 0x11, 0x00


	//----- nvinfo : EIATTR_KPARAM_INFO
	.align		4
.L_41:
        /*0038*/ 	.byte	0x04, 0x17
        /*003a*/ 	.short	(.L_43 - .L_42)
.L_42:
        /*003c*/ 	.word	0x00000000
        /*0040*/ 	.short	0x0003
        /*0042*/ 	.short	0x0018
        /*0044*/ 	.byte	0x00, 0xf0, 0x11, 0x00


	//----- nvinfo : EIATTR_KPARAM_INFO
	.align		4
.L_43:
        /*0048*/ 	.byte	0x04, 0x17
        /*004a*/ 	.short	(.L_45 - .L_44)
.L_44:
        /*004c*/ 	.word	0x00000000
        /*0050*/ 	.short	0x0002
        /*0052*/ 	.short	0x0010
        /*0054*/ 	.byte	0x00, 0xf5, 0x21, 0x00


	//----- nvinfo : EIATTR_KPARAM_INFO
	.align		4
.L_45:
        /*0058*/ 	.byte	0x04, 0x17
        /*005a*/ 	.short	(.L_47 - .L_46)
.L_46:
        /*005c*/ 	.word	0x00000000
        /*0060*/ 	.short	0x0001
        /*0062*/ 	.short	0x0008
        /*0064*/ 	.byte	0x00, 0xf5, 0x21, 0x00


	//----- nvinfo : EIATTR_KPARAM_INFO
	.align		4
.L_47:
        /*0068*/ 	.byte	0x04, 0x17
        /*006a*/ 	.short	(.L_49 - .L_48)
.L_48:
        /*006c*/ 	.word	0x00000000
        /*0070*/ 	.short	0x0000
        /*0072*/ 	.short	0x0000
        /*0074*/ 	.byte	0x00, 0xf5, 0x21, 0x00


	//----- nvinfo : EIATTR_SPARSE_MMA_MASK
	.align		4
.L_49:
        /*0078*/ 	.byte	0x03, 0x50
        /*007a*/ 	.short	0x0000


	//----- nvinfo : EIATTR_MAXREG_COUNT
	.align		4
        /*007c*/ 	.byte	0x03, 0x1b
        /*007e*/ 	.short	0x00ff


	//----- nvinfo : EIATTR_MERCURY_ISA_VERSION
	.align		4
        /*0080*/ 	.byte	0x03, 0x5f
        /*0082*/ 	.short	0x0101


	//----- nvinfo : EIATTR_VRC_CTA_INIT_COUNT
	.align		4
        /*0084*/ 	.byte	0x02, 0x4a
	.zero		1
	.zero		1


	//----- nvinfo : EIATTR_EXIT_INSTR_OFFSETS
	.align		4
        /*0088*/ 	.byte	0x04, 0x1c
        /*008a*/ 	.short	(.L_51 - .L_50)


	//   ....[0]....
.L_50:
        /*008c*/ 	.word	0x000000d0


	//   ....[1]....
        /*0090*/ 	.word	0x000008f0


	//----- nvinfo : EIATTR_CBANK_PARAM_SIZE
	.align		4
.L_51:
        /*0094*/ 	.byte	0x03, 0x19
        /*0096*/ 	.short	0x0028


	//----- nvinfo : EIATTR_PARAM_CBANK
	.align		4
        /*0098*/ 	.byte	0x04, 0x0a
        /*009a*/ 	.short	(.L_53 - .L_52)
	.align		4
.L_52:
        /*009c*/ 	.word	index@(.nv.constant0._Z14matrixMultiplyPKfS0_Pfiiii)
        /*00a0*/ 	.short	0x0380
        /*00a2*/ 	.short	0x0028


	//----- nvinfo : EIATTR_SW_WAR
	.align		4
.L_53:
        /*00a4*/ 	.byte	0x04, 0x36
        /*00a6*/ 	.short	(.L_55 - .L_54)
.L_54:
        /*00a8*/ 	.word	0x00000008
.L_55:


//--------------------- .nv.callgraph             --------------------------
	.section	.nv.callgraph,"",@"SHT_CUDA_CALLGRAPH"
	.align	4
	.sectionentsize	8
	.align		4
        /*0000*/ 	.word	0x00000000
	.align		4
        /*0004*/ 	.word	0xffffffff
	.align		4
        /*0008*/ 	.word	0x00000000
	.align		4
        /*000c*/ 	.word	0xfffffffe
	.align		4
        /*0010*/ 	.word	0x00000000
	.align		4
        /*0014*/ 	.word	0xfffffffd
	.align		4
        /*0018*/ 	.word	0x00000000
	.align		4
        /*001c*/ 	.word	0xfffffffc


//--------------------- .text._Z19matrixTiledMultiplyPKfS0_Pfiiii --------------------------
	.section	.text._Z19matrixTiledMultiplyPKfS0_Pfiiii,"ax",@progbits
	.align	128
        .global         _Z19matrixTiledMultiplyPKfS0_Pfiiii
        .type           _Z19matrixTiledMultiplyPKfS0_Pfiiii,@function
        .size           _Z19matrixTiledMultiplyPKfS0_Pfiiii,(.L_x_8 - _Z19matrixTiledMultiplyPKfS0_Pfiiii)
        .other          _Z19matrixTiledMultiplyPKfS0_Pfiiii,@"STO_CUDA_ENTRY STV_DEFAULT"
_Z19matrixTiledMultiplyPKfS0_Pfiiii:
.text._Z19matrixTiledMultiplyPKfS0_Pfiiii:
[----:B------:R-:W-:Y:S01]  /*0000*/  LDC R1, c[0x0][0x37c] ;  /* 0x0000df00ff017b82 */ /* 0x000fe20000000800 */
[----:B------:R-:W0:Y:S01]  /*0010*/  S2R R0, SR_TID.Y ;  /* 0x0000000000007919 */ /* 0x000e220000002200 */
[----:B------:R-:W1:Y:S06]  /*0020*/  LDCU UR10, c[0x0][0x39c] ;  /* 0x00007380ff0a77ac */ /* 0x000e6c0008000800 */
[----:B------:R-:W0:Y:S01]  /*0030*/  LDC R12, c[0x0][0x364] ;  /* 0x0000d900ff0c7b82 */ /* 0x000e220000000800 */
[----:B------:R-:W-:Y:S01]  /*0040*/  HFMA2 R23, -RZ, RZ, 0, 0 ;  /* 0x00000000ff177431 */ /* 0x000fe200000001ff */
[----:B------:R-:W2:Y:S01]  /*0050*/  S2R R21, SR_TID.X ;  /* 0x0000000000157919 */ /* 0x000ea20000002100 */
[----:B------:R-:W3:Y:S01]  /*0060*/  LDCU UR14, c[0x0][0x3a4] ;  /* 0x00007480ff0e77ac */ /* 0x000ee20008000800 */
[----:B------:R-:W4:Y:S04]  /*0070*/  LDCU.64 UR8, c[0x0][0x358] ;  /* 0x00006b00ff0877ac */ /* 0x000f280008000a00 */
[----:B------:R-:W0:Y:S08]  /*0080*/  S2UR UR4, SR_CTAID.Y ;  /* 0x00000000000479c3 */ /* 0x000e300000002600 */
[----:B------:R-:W2:Y:S01]  /*0090*/  S2UR UR5, SR_CTAID.X ;  /* 0x00000000000579c3 */ /* 0x000ea20000002500 */
[----:B-1----:R-:W-:-:S07]  /*00a0*/  UISETP.GE.AND UP0, UPT, UR10, 0x1, UPT ;  /* 0x000000010a00788c */ /* 0x002fce000bf06270 */
[----:B------:R-:W2:Y:S01]  /*00b0*/  LDC R13, c[0x0][0x360] ;  /* 0x0000d800ff0d7b82 */ /* 0x000ea20000000800 */
[----:B0-----:R-:W-:Y:S02]  /*00c0*/  IMAD R12, R12, UR4, R0 ;  /* 0x000000040c0c7c24 */ /* 0x001fe4000f8e0200 */
[----:B--2---:R-:W-:Y:S01]  /*00d0*/  IMAD R13, R13, UR5, R21 ;  /* 0x000000050d0d7c24 */ /* 0x004fe2000f8e0215 */
[----:B---34-:R-:W-:Y:S06]  /*00e0*/  BRA.U !UP0, `(.L_x_0) ;  /* 0x0000000508347547 */ /* 0x018fec000b800000 */
[----:B------:R-:W0:Y:S01]  /*00f0*/  S2UR UR7, SR_CgaCtaId ;  /* 0x00000000000779c3 */ /* 0x000e220000008800 */
[----:B------:R-:W1:Y:S01]  /*0100*/  LDCU UR11, c[0x0][0x3a4] ;  /* 0x00007480ff0b77ac */ /* 0x000e620008000800 */
[----:B------:R-:W-:Y:S01]  /*0110*/  MOV R23, RZ ;  /* 0x000000ff00177202 */ /* 0x000fe20000000f00 */
[----:B------:R-:W-:Y:S01]  /*0120*/  IMAD R15, R12, UR10, R21 ;  /* 0x0000000a0c0f7c24 */ /* 0x000fe2000f8e0215 */
[----:B------:R-:W-:Y:S01]  /*0130*/  UMOV UR5, 0x400 ;  /* 0x0000040000057882 */ /* 0x000fe20000000000 */
[----:B------:R-:W-:-:S03]  /*0140*/  UIADD3 UR4, UPT, UPT, UR10, 0xf, URZ ;  /* 0x0000000f0a047890 */ /* 0x000fc6000fffe0ff */
[----:B------:R-:W2:Y:S01]  /*0150*/  LDC R14, c[0x0][0x3a4] ;  /* 0x0000e900ff0e7b82 */ /* 0x000ea20000000800 */
[----:B------:R-:W-:Y:S02]  /*0160*/  UIADD3 UR6, UPT, UPT, UR5, 0x400, URZ ;  /* 0x0000040005067890 */ /* 0x000fe4000fffe0ff */
[----:B------:R-:W-:Y:S01]  /*0170*/  USHF.R.U32.HI UR4, URZ, 0x4, UR4 ;  /* 0x00000004ff047899 */ /* 0x000fe20008011604 */
[----:B------:R-:W3:Y:S04]  /*0180*/  LDCU.64 UR12, c[0x0][0x398] ;  /* 0x00007300ff0c77ac */ /* 0x000ee80008000a00 */
[----:B------:R-:W4:Y:S01]  /*0190*/  LDC.64 R2, c[0x0][0x380] ;  /* 0x0000e000ff027b82 */ /* 0x000f220000000a00 */
[----:B------:R-:W-:Y:S01]  /*01a0*/  UIADD3 UR4, UPT, UPT, -UR4, URZ, URZ ;  /* 0x000000ff04047290 */ /* 0x000fe2000fffe1ff */
[----:B-1----:R-:W-:Y:S01]  /*01b0*/  IMAD R17, R0, UR11, R13 ;  /* 0x0000000b00117c24 */ /* 0x002fe2000f8e020d */
[----:B0-----:R-:W-:-:S02]  /*01c0*/  ULEA UR5, UR7, UR5, 0x18 ;  /* 0x0000000507057291 */ /* 0x001fc4000f8ec0ff */
[----:B------:R-:W-:-:S04]  /*01d0*/  ULEA UR6, UR7, UR6, 0x18 ;  /* 0x0000000607067291 */ /* 0x000fc8000f8ec0ff */
[C---:B------:R-:W-:Y:S02]  /*01e0*/  LEA R16, R0.reuse, UR5, 0x6 ;  /* 0x0000000500107c11 */ /* 0x040fe4000f8e30ff */
[C---:B------:R-:W-:Y:S02]  /*01f0*/  LEA R19, R21.reuse, UR6, 0x2 ;  /* 0x0000000615137c11 */ /* 0x040fe4000f8e10ff */
[----:B------:R-:W-:Y:S02]  /*0200*/  LEA R20, R21, R16, 0x2 ;  /* 0x0000001015147211 */ /* 0x000fe400078e10ff */
[----:B---3--:R-:W-:-:S07]  /*0210*/  LEA R18, R0, R19, 0x6 ;  /* 0x0000001300127211 */ /* 0x008fce00078e30ff */
.L_x_1:
[----:B------:R-:W-:Y:S01]  /*0220*/  ISETP.GE.AND P0, PT, R0, UR13, PT ;  /* 0x0000000d00007c0c */ /* 0x000fe2000bf06270 */
[----:B------:R-:W-:Y:S01]  /*0230*/  HFMA2 R29, -RZ, RZ, 0, 0 ;  /* 0x00000000ff1d7431 */ /* 0x000fe200000001ff */
[----:B------:R-:W-:Y:S01]  /*0240*/  ISETP.GE.AND P1, PT, R21, UR13, PT ;  /* 0x0000000d15007c0c */ /* 0x000fe2000bf26270 */
[----:B----4-:R-:W-:Y:S01]  /*0250*/  IMAD.WIDE R4, R15, 0x4, R2 ;  /* 0x000000040f047825 */ /* 0x010fe200078e0202 */
[----:B--2---:R-:W-:Y:S02]  /*0260*/  ISETP.GE.OR P0, PT, R13, R14, P0 ;  /* 0x0000000e0d00720c */ /* 0x004fe40000706670 */
[----:B------:R-:W-:Y:S02]  /*0270*/  ISETP.GE.OR P1, PT, R12, UR12, P1 ;  /* 0x0000000c0c007c0c */ /* 0x000fe40008f26670 */
[----:B------:R-:W-:-:S09]  /*0280*/  MOV R27, RZ ;  /* 0x000000ff001b7202 */ /* 0x000fd20000000f00 */
[----:B------:R-:W0:Y:S02]  /*0290*/  @!P0 LDC.64 R6, c[0x0][0x388] ;  /* 0x0000e200ff068b82 */ /* 0x000e240000000a00 */
[----:B------:R-:W2:Y:S01]  /*02a0*/  @!P1 LDG.E R27, desc[UR8][R4.64] ;  /* 0x00000008041b9981 */ /* 0x000ea2000c1e1900 */
[----:B0-----:R-:W-:-:S05]  /*02b0*/  @!P0 IMAD.WIDE R6, R17, 0x4, R6 ;  /* 0x0000000411068825 */ /* 0x001fca00078e0206 */
[----:B------:R-:W3:Y:S01]  /*02c0*/  @!P0 LDG.E R29, desc[UR8][R6.64] ;  /* 0x00000008061d8981 */ /* 0x000ee2000c1e1900 */
[----:B------:R-:W-:-:S04]  /*02d0*/  UIADD3 UR4, UPT, UPT, UR4, 0x1, URZ ;  /* 0x0000000104047890 */ /* 0x000fc8000fffe0ff */
[----:B------:R-:W-:Y:S01]  /*02e0*/  UISETP.NE.AND UP0, UPT, UR4, URZ, UPT ;  /* 0x000000ff0400728c */ /* 0x000fe2000bf05270 */
[----:B------:R-:W-:Y:S02]  /*02f0*/  IADD3 R0, PT, PT, R0, 0x10, RZ ;  /* 0x0000001000007810 */ /* 0x000fe40007ffe0ff */
[----:B------:R-:W-:Y:S02]  /*0300*/  IADD3 R15, PT, PT, R15, 0x10, RZ ;  /* 0x000000100f0f7810 */ /* 0x000fe40007ffe0ff */
[----:B------:R-:W-:Y:S02]  /*0310*/  IADD3 R21, PT, PT, R21, 0x10, RZ ;  /* 0x0000001015157810 */ /* 0x000fe40007ffe0ff */
[----:B------:R-:W-:Y:S01]  /*0320*/  LEA R17, R14, R17, 0x4 ;  /* 0x000000110e117211 */ /* 0x000fe200078e20ff */
[----:B--2---:R-:W-:Y:S04]  /*0330*/  STS [R20], R27 ;  /* 0x0000001b14007388 */ /* 0x004fe80000000800 */
[----:B---3--:R-:W-:Y:S01]  /*0340*/  STS [R18], R29 ;  /* 0x0000001d12007388 */ /* 0x008fe20000000800 */
[----:B------:R-:W-:Y:S06]  /*0350*/  BAR.SYNC.DEFER_BLOCKING 0x0 ;  /* 0x0000000000007b1d */ /* 0x000fec0000010000 */
[----:B------:R-:W-:Y:S04]  /*0360*/  LDS R22, [R19] ;  /* 0x0000000013167984 */ /* 0x000fe80000000800 */
[----:B------:R-:W0:Y:S04]  /*0370*/  LDS.128 R8, [R16] ;  /* 0x0000000010087984 */ /* 0x000e280000000c00 */
[----:B------:R-:W1:Y:S04]  /*0380*/  LDS R26, [R19+0x40] ;  /* 0x00004000131a7984 */ /* 0x000e680000000800 */
[----:B------:R-:W2:Y:S04]  /*0390*/  LDS R25, [R19+0x80] ;  /* 0x0000800013197984 */ /* 0x000ea80000000800 */
[----:B------:R-:W3:Y:S04]  /*03a0*/  LDS R24, [R19+0xc0] ;  /* 0x0000c00013187984 */ /* 0x000ee80000000800 */
[----:B------:R-:W-:Y:S04]  /*03b0*/  LDS.128 R4, [R16+0x10] ;  /* 0x0000100010047984 */ /* 0x000fe80000000c00 */
[----:B------:R-:W-:Y:S01]  /*03c0*/  LDS R27, [R19+0x200] ;  /* 0x00020000131b7984 */ /* 0x000fe20000000800 */
[----:B0-----:R-:W-:-:S03]  /*03d0*/  FFMA R8, R8, R22, R23 ;  /* 0x0000001608087223 */ /* 0x001fc60000000017 */
[----:B------:R-:W0:Y:S01]  /*03e0*/  LDS R23, [R19+0x100] ;  /* 0x0001000013177984 */ /* 0x000e220000000800 */
[----:B-1----:R-:W-:-:S03]  /*03f0*/  FFMA R8, R26, R9, R8 ;  /* 0x000000091a087223 */ /* 0x002fc60000000008 */
[----:B------:R-:W1:Y:S01]  /*0400*/  LDS R22, [R19+0x140] ;  /* 0x0001400013167984 */ /* 0x000e620000000800 */
[----:B--2---:R-:W-:-:S03]  /*0410*/  FFMA R9, R25, R10, R8 ;  /* 0x0000000a19097223 */ /* 0x004fc60000000008 */
[----:B------:R-:W2:Y:S01]  /*0420*/  LDS R25, [R19+0x180] ;  /* 0x0001800013197984 */ /* 0x000ea20000000800 */
[----:B---3--:R-:W-:-:S03]  /*0430*/  FFMA R9, R24, R11, R9 ;  /* 0x0000000b18097223 */ /* 0x008fc60000000009 */
[----:B------:R-:W3:Y:S04]  /*0440*/  LDS R26, [R19+0x1c0] ;  /* 0x0001c000131a7984 */ /* 0x000ee80000000800 */
[----:B------:R-:W-:Y:S01]  /*0450*/  LDS R24, [R19+0x240] ;  /* 0x0002400013187984 */ /* 0x000fe20000000800 */
[----:B0-----:R-:W-:-:S03]  /*0460*/  FFMA R23, R4, R23, R9 ;  /* 0x0000001704177223 */ /* 0x001fc60000000009 */
[----:B------:R-:W0:Y:S01]  /*0470*/  LDS.128 R8, [R16+0x20] ;  /* 0x0000200010087984 */ /* 0x000e220000000c00 */
[----:B-1----:R-:W-:-:S03]  /*0480*/  FFMA R22, R22, R5, R23 ;  /* 0x0000000516167223 */ /* 0x002fc60000000017 */
[----:B------:R-:W1:Y:S01]  /*0490*/  LDS R23, [R19+0x280] ;  /* 0x0002800013177984 */ /* 0x000e620000000800 */
[----:B--2---:R-:W-:-:S03]  /*04a0*/  FFMA R25, R25, R6, R22 ;  /* 0x0000000619197223 */ /* 0x004fc60000000016 */
[----:B------:R-:W2:Y:S01]  /*04b0*/  LDS R22, [R19+0x2c0] ;  /* 0x0002c00013167984 */ /* 0x000ea20000000800 */
[----:B---3--:R-:W-:-:S03]  /*04c0*/  FFMA R7, R26, R7, R25 ;  /* 0x000000071a077223 */ /* 0x008fc60000000019 */
[----:B------:R-:W-:Y:S01]  /*04d0*/  LDS R25, [R19+0x300] ;  /* 0x0003000013197984 */ /* 0x000fe20000000800 */
[----:B0-----:R-:W-:-:S03]  /*04e0*/  FFMA R27, R8, R27, R7 ;  /* 0x0000001b081b7223 */ /* 0x001fc60000000007 */
[----:B------:R-:W0:Y:S01]  /*04f0*/  LDS.128 R4, [R16+0x30] ;  /* 0x0000300010047984 */ /* 0x000e220000000c00 */
[----:B------:R-:W-:-:S03]  /*0500*/  FFMA R24, R24, R9, R27 ;  /* 0x0000000918187223 */ /* 0x000fc6000000001b */
[----:B------:R-:W3:Y:S04]  /*0510*/  LDS R27, [R19+0x340] ;  /* 0x00034000131b7984 */ /* 0x000ee80000000800 */
[----:B------:R-:W4:Y:S04]  /*0520*/  LDS R9, [R19+0x380] ;  /* 0x0003800013097984 */ /* 0x000f280000000800 */
[----:B------:R-:W5:Y:S01]  /*0530*/  LDS R8, [R19+0x3c0] ;  /* 0x0003c00013087984 */ /* 0x000f620000000800 */
[----:B-1----:R-:W-:-:S04]  /*0540*/  FFMA R23, R23, R10, R24 ;  /* 0x0000000a17177223 */ /* 0x002fc80000000018 */
[----:B--2---:R-:W-:-:S04]  /*0550*/  FFMA R11, R22, R11, R23 ;  /* 0x0000000b160b7223 */ /* 0x004fc80000000017 */
[----:B0-----:R-:W-:-:S04]  /*0560*/  FFMA R4, R4, R25, R11 ;  /* 0x0000001904047223 */ /* 0x001fc8000000000b */
[----:B---3--:R-:W-:-:S04]  /*0570*/  FFMA R4, R27, R5, R4 ;  /* 0x000000051b047223 */ /* 0x008fc80000000004 */
[----:B----4-:R-:W-:-:S04]  /*0580*/  FFMA R9, R9, R6, R4 ;  /* 0x0000000609097223 */ /* 0x010fc80000000004 */
[----:B-----5:R-:W-:Y:S01]  /*0590*/  FFMA R23, R8, R7, R9 ;  /* 0x0000000708177223 */ /* 0x020fe20000000009 */
[----:B------:R-:W-:Y:S06]  /*05a0*/  BAR.SYNC.DEFER_BLOCKING 0x0 ;  /* 0x0000000000007b1d */ /* 0x000fec0000010000 */
[----:B------:R-:W-:Y:S05]  /*05b0*/  BRA.U UP0, `(.L_x_1) ;  /* 0xfffffffd00187547 */ /* 0x000fea000b83ffff */
.L_x_0:
[----:B------:R-:W0:Y:S01]  /*05c0*/  LDCU UR4, c[0x0][0x398] ;  /* 0x00007300ff0477ac */ /* 0x000e220008000800 */
[----:B------:R-:W-:-:S04]  /*05d0*/  ISETP.GE.AND P0, PT, R13, UR14, PT ;  /* 0x0000000e0d007c0c */ /* 0x000fc8000bf06270 */
[----:B0-----:R-:W-:-:S13]  /*05e0*/  ISETP.GE.OR P0, PT, R12, UR4, P0 ;  /* 0x000000040c007c0c */ /* 0x001fda0008706670 */
[----:B------:R-:W-:Y:S05]  /*05f0*/  @P0 EXIT ;  /* 0x000000000000094d */ /* 0x000fea0003800000 */
[----:B------:R-:W0:Y:S01]  /*0600*/  LDC.64 R2, c[0x0][0x390] ;  /* 0x0000e400ff027b82 */ /* 0x000e220000000a00 */
[----:B------:R-:W-:-:S04]  /*0610*/  IMAD R13, R12, UR14, R13 ;  /* 0x0000000e0c0d7c24 */ /* 0x000fc8000f8e020d */
[----:B0-----:R-:W-:-:S05]  /*0620*/  IMAD.WIDE R2, R13, 0x4, R2 ;  /* 0x000000040d027825 */ /* 0x001fca00078e0202 */
[----:B------:R-:W-:Y:S01]  /*0630*/  STG.E desc[UR8][R2.64], R23 ;  /* 0x0000001702007986 */ /* 0x000fe2000c101908 */
[----:B------:R-:W-:Y:S05]  /*0640*/  EXIT ;  /* 0x000000000000794d */ /* 0x000fea0003800000 */
.L_x_2:
[----:B------:R-:W-:-:S00]  /*0650*/  BRA `(.L_x_2) ;  /* 0xfffffffc00fc7947 */ /* 0x000fc0000383ffff */
[----:B------:R-:W-:-:S00]  /*0660*/  NOP ;  /* 0x0000000000007918 */ /* 0x000fc00000000000 */
        /* <DEDUP_REMOVED lines=9> */
.L_x_8:


//--------------------- .text._Z14matrixMultiplyPKfS0_Pfiiii --------------------------
	.section	.text._Z14matrixMultiplyPKfS0_Pfiiii,"ax",@progbits
	.align	128
        .global         _Z14matrixMultiplyPKfS0_Pfiiii
        .type           _Z14matrixMultiplyPKfS0_Pfiiii,@function
        .size           _Z14matrixMultiplyPKfS0_Pfiiii,(.L_x_9 - _Z14matrixMultiplyPKfS0_Pfiiii)
        .other          _Z14matrixMultiplyPKfS0_Pfiiii,@"STO_CUDA_ENTRY STV_DEFAULT"
_Z14matrixMultiplyPKfS0_Pfiiii:
.text._Z14matrixMultiplyPKfS0_Pfiiii:
[----:B------:R-:W-:Y:S01]  /*0000*/  LDC R1, c[0x0][0x37c] ;  /* 0x0000df00ff017b82 */ /* 0x000fe20000000800 */
[----:B------:R-:W0:Y:S07]  /*0010*/  S2R R5, SR_TID.X ;  /* 0x0000000000057919 */ /* 0x000e2e0000002100 */
[----:B------:R-:W1:Y:S01]  /*0020*/  LDC R16, c[0x0][0x364] ;  /* 0x0000d900ff107b82 */ /* 0x000e620000000800 */
[----:B------:R-:W2:Y:S01]  /*0030*/  LDCU UR6, c[0x0][0x398] ;  /* 0x00007300ff0677ac */ /* 0x000ea20008000800 */
[----:B------:R-:W1:Y:S06]  /*0040*/  S2R R3, SR_TID.Y ;  /* 0x0000000000037919 */ /* 0x000e6c0000002200 */
[----:B------:R-:W0:Y:S08]  /*0050*/  S2UR UR5, SR_CTAID.X ;  /* 0x00000000000579c3 */ /* 0x000e300000002500 */
[----:B------:R-:W0:Y:S08]  /*0060*/  LDC R0, c[0x0][0x360] ;  /* 0x0000d800ff007b82 */ /* 0x000e300000000800 */
[----:B------:R-:W1:Y:S08]  /*0070*/  S2UR UR4, SR_CTAID.Y ;  /* 0x00000000000479c3 */ /* 0x000e700000002600 */
[----:B------:R-:W3:Y:S01]  /*0080*/  LDC R17, c[0x0][0x3a4] ;  /* 0x0000e900ff117b82 */ /* 0x000ee20000000800 */
[----:B0-----:R-:W-:-:S02]  /*0090*/  IMAD R0, R0, UR5, R5 ;  /* 0x0000000500007c24 */ /* 0x001fc4000f8e0205 */
[----:B-1----:R-:W-:-:S03]  /*00a0*/  IMAD R16, R16, UR4, R3 ;  /* 0x0000000410107c24 */ /* 0x002fc6000f8e0203 */
[----:B---3--:R-:W-:-:S04]  /*00b0*/  ISETP.GE.AND P0, PT, R0, R17, PT ;  /* 0x000000110000720c */ /* 0x008fc80003f06270 */
[----:B--2---:R-:W-:-:S13]  /*00c0*/  ISETP.GE.OR P0, PT, R16, UR6, P0 ;  /* 0x0000000610007c0c */ /* 0x004fda0008706670 */
[----:B------:R-:W-:Y:S05]  /*00d0*/  @P0 EXIT ;  /* 0x000000000000094d */ /* 0x000fea0003800000 */
[----:B------:R-:W0:Y:S01]  /*00e0*/  LDC R19, c[0x0][0x39c] ;  /* 0x0000e700ff137b82 */ /* 0x000e220000000800 */
[----:B------:R-:W1:Y:S01]  /*00f0*/  LDCU.64 UR4, c[0x0][0x358] ;  /* 0x00006b00ff0477ac */ /* 0x000e620008000a00 */
[----:B------:R-:W-:Y:S01]  /*0100*/  HFMA2 R24, -RZ, RZ, 0, 0 ;  /* 0x00000000ff187431 */ /* 0x000fe200000001ff */
[----:B0-----:R-:W-:-:S13]  /*0110*/  ISETP.GE.AND P0, PT, R19, 0x1, PT ;  /* 0x000000011300780c */ /* 0x001fda0003f06270 */
[----:B-1----:R-:W-:Y:S05]  /*0120*/  @!P0 BRA `(.L_x_3) ;  /* 0x0000000400e08947 */ /* 0x002fea0003800000 */
[C---:B------:R-:W-:Y:S01]  /*0130*/  ISETP.GE.U32.AND P1, PT, R19.reuse, 0x8, PT ;  /* 0x000000081300780c */ /* 0x040fe20003f26070 */
[----:B------:R-:W-:Y:S01]  /*0140*/  IMAD R20, R16, R19, RZ ;  /* 0x0000001310147224 */ /* 0x000fe200078e02ff */
[----:B------:R-:W-:Y:S02]  /*0150*/  LOP3.LUT R27, R19, 0x7, RZ, 0xc0, !PT ;  /* 0x00000007131b7812 */ /* 0x000fe400078ec0ff */
[----:B------:R-:W-:Y:S02]  /*0160*/  MOV R24, RZ ;  /* 0x000000ff00187202 */ /* 0x000fe40000000f00 */
[----:B------:R-:W-:Y:S02]  /*0170*/  ISETP.NE.AND P0, PT, R27, RZ, PT ;  /* 0x000000ff1b00720c */ /* 0x000fe40003f05270 */
[----:B------:R-:W-:-:S05]  /*0180*/  MOV R21, RZ ;  /* 0x000000ff00157202 */ /* 0x000fca0000000f00 */
[----:B------:R-:W-:Y:S06]  /*0190*/  @!P1 BRA `(.L_x_4) ;  /* 0x0000000000c49947 */ /* 0x000fec0003800000 */
[----:B------:R-:W0:Y:S01]  /*01a0*/  LDC.64 R2, c[0x0][0x380] ;  /* 0x0000e000ff027b82 */ /* 0x000e220000000a00 */
[----:B------:R-:W-:Y:S02]  /*01b0*/  LOP3.LUT R21, R19, 0x7ffffff8, RZ, 0xc0, !PT ;  /* 0x7ffffff813157812 */ /* 0x000fe400078ec0ff */
[----:B------:R-:W-:Y:S02]  /*01c0*/  MOV R24, RZ ;  /* 0x000000ff00187202 */ /* 0x000fe40000000f00 */
[----:B------:R-:W-:Y:S02]  /*01d0*/  MOV R18, R0 ;  /* 0x0000000000127202 */ /* 0x000fe40000000f00 */
[----:B------:R-:W-:Y:S01]  /*01e0*/  IADD3 R22, PT, PT, -R21, RZ, RZ ;  /* 0x000000ff15167210 */ /* 0x000fe20007ffe1ff */
[----:B0-----:R-:W-:-:S03]  /*01f0*/  IMAD.WIDE.U32 R2, R20, 0x4, R2 ;  /* 0x0000000414027825 */ /* 0x001fc600078e0002 */
[----:B------:R-:W-:-:S04]  /*0200*/  IADD3 R4, P1, PT, R2, 0x10, RZ ;  /* 0x0000001002047810 */ /* 0x000fc80007f3e0ff */
[----:B------:R-:W-:-:S09]  /*0210*/  IADD3.X R5, PT, PT, RZ, R3, RZ, P1, !PT ;  /* 0x00000003ff057210 */ /* 0x000fd20000ffe4ff */
.L_x_5:
[----:B------:R-:W0:Y:S01]  /*0220*/  LDC.64 R14, c[0x0][0x388] ;  /* 0x0000e200ff0e7b82 */ /* 0x000e220000000a00 */
[----:B------:R-:W-:Y:S02]  /*0230*/  MOV R2, R4 ;  /* 0x0000000400027202 */ /* 0x000fe40000000f00 */
[----:B------:R-:W-:-:S05]  /*0240*/  MOV R3, R5 ;  /* 0x0000000500037202 */ /* 0x000fca0000000f00 */
[----:B------:R-:W2:Y:S04]  /*0250*/  LDG.E R25, desc[UR4][R2.64+-0x10] ;  /* 0xfffff00402197981 */ /* 0x000ea8000c1e1900 */
[----:B------:R-:W3:Y:S04]  /*0260*/  LDG.E R23, desc[UR4][R2.64+-0xc] ;  /* 0xfffff40402177981 */ /* 0x000ee8000c1e1900 */
[----:B------:R-:W4:Y:S04]  /*0270*/  LDG.E R29, desc[UR4][R2.64+-0x8] ;  /* 0xfffff804021d7981 */ /* 0x000f28000c1e1900 */
[----:B------:R-:W5:Y:S01]  /*0280*/  LDG.E R28, desc[UR4][R2.64+-0x4] ;  /* 0xfffffc04021c7981 */ /* 0x000f62000c1e1900 */
[----:B0-----:R-:W-:-:S05]  /*0290*/  IMAD.WIDE R14, R18, 0x4, R14 ;  /* 0x00000004120e7825 */ /* 0x001fca00078e020e */
[----:B------:R0:W2:Y:S01]  /*02a0*/  LDG.E R26, desc[UR4][R14.64] ;  /* 0x000000040e1a7981 */ /* 0x0000a2000c1e1900 */
[----:B------:R-:W-:-:S04]  /*02b0*/  IMAD.WIDE R12, R17, 0x4, R14 ;  /* 0x00000004110c7825 */ /* 0x000fc800078e020e */
[C---:B------:R-:W-:Y:S02]  /*02c0*/  IMAD.WIDE R4, R17.reuse, 0x4, R12 ;  /* 0x0000000411047825 */ /* 0x040fe400078e020c */
[----:B------:R-:W3:Y:S02]  /*02d0*/  LDG.E R12, desc[UR4][R12.64] ;  /* 0x000000040c0c7981 */ /* 0x000ee4000c1e1900 */
[C---:B------:R-:W-:Y:S02]  /*02e0*/  IMAD.WIDE R8, R17.reuse, 0x4, R4 ;  /* 0x0000000411087825 */ /* 0x040fe400078e0204 */
[----:B------:R-:W4:Y:S02]  /*02f0*/  LDG.E R4, desc[UR4][R4.64] ;  /* 0x0000000404047981 */ /* 0x000f24000c1e1900 */
[C---:B------:R-:W-:Y:S02]  /*0300*/  IMAD.WIDE R6, R17.reuse, 0x4, R8 ;  /* 0x0000000411067825 */ /* 0x040fe400078e0208 */
[----:B------:R-:W5:Y:S02]  /*0310*/  LDG.E R8, desc[UR4][R8.64] ;  /* 0x0000000408087981 */ /* 0x000f64000c1e1900 */
[----:B------:R-:W-:-:S02]  /*0320*/  IMAD.WIDE R10, R17, 0x4, R6 ;  /* 0x00000004110a7825 */ /* 0x000fc400078e0206 */
[----:B------:R-:W5:Y:S04]  /*0330*/  LDG.E R5, desc[UR4][R2.64] ;  /* 0x0000000402057981 */ /* 0x000f68000c1e1900 */
[----:B------:R-:W5:Y:S01]  /*0340*/  LDG.E R6, desc[UR4][R6.64] ;  /* 0x0000000406067981 */ /* 0x000f62000c1e1900 */
[----:B0-----:R-:W-:-:S03]  /*0350*/  IMAD.WIDE R14, R17, 0x4, R10 ;  /* 0x00000004110e7825 */ /* 0x001fc600078e020a */
[----:B------:R-:W5:Y:S04]  /*0360*/  LDG.E R10, desc[UR4][R10.64] ;  /* 0x000000040a0a7981 */ /* 0x000f68000c1e1900 */
[----:B------:R-:W5:Y:S04]  /*0370*/  LDG.E R13, desc[UR4][R14.64] ;  /* 0x000000040e0d7981 */ /* 0x000f68000c1e1900 */
[----:B------:R-:W5:Y:S04]  /*0380*/  LDG.E R7, desc[UR4][R2.64+0x4] ;  /* 0x0000040402077981 */ /* 0x000f68000c1e1900 */
[----:B------:R-:W5:Y:S01]  /*0390*/  LDG.E R9, desc[UR4][R2.64+0xc] ;  /* 0x00000c0402097981 */ /* 0x000f62000c1e1900 */
[----:B--2---:R-:W-:Y:S01]  /*03a0*/  FFMA R26, R25, R26, R24 ;  /* 0x0000001a191a7223 */ /* 0x004fe20000000018 */
[----:B------:R-:W-:-:S02]  /*03b0*/  IMAD.WIDE R24, R17, 0x4, R14 ;  /* 0x0000000411187825 */ /* 0x000fc400078e020e */
[----:B------:R-:W2:Y:S04]  /*03c0*/  LDG.E R14, desc[UR4][R2.64+0x8] ;  /* 0x00000804020e7981 */ /* 0x000ea8000c1e1900 */
[----:B------:R-:W2:Y:S01]  /*03d0*/  LDG.E R24, desc[UR4][R24.64] ;  /* 0x0000000418187981 */ /* 0x000ea2000c1e1900 */
[----:B---3--:R-:W-:Y:S01]  /*03e0*/  FFMA R12, R23, R12, R26 ;  /* 0x0000000c170c7223 */ /* 0x008fe2000000001a */
[----:B------:R-:W-:-:S03]  /*03f0*/  IADD3 R22, PT, PT, R22, 0x8, RZ ;  /* 0x0000000816167810 */ /* 0x000fc60007ffe0ff */
[----:B----4-:R-:W-:Y:S01]  /*0400*/  FFMA R29, R29, R4, R12 ;  /* 0x000000041d1d7223 */ /* 0x010fe2000000000c */
[----:B------:R-:W-:-:S03]  /*0410*/  ISETP.NE.AND P1, PT, R22, RZ, PT ;  /* 0x000000ff1600720c */ /* 0x000fc60003f25270 */
[----:B-----5:R-:W-:Y:S01]  /*0420*/  FFMA R8, R28, R8, R29 ;  /* 0x000000081c087223 */ /* 0x020fe2000000001d */
[----:B------:R-:W-:-:S03]  /*0430*/  IADD3 R4, P2, PT, R2, 0x20, RZ ;  /* 0x0000002002047810 */ /* 0x000fc60007f5e0ff */
[----:B------:R-:W-:Y:S01]  /*0440*/  FFMA R6, R5, R6, R8 ;  /* 0x0000000605067223 */ /* 0x000fe20000000008 */
[----:B------:R-:W-:Y:S02]  /*0450*/  IADD3.X R5, PT, PT, RZ, R3, RZ, P2, !PT ;  /* 0x00000003ff057210 */ /* 0x000fe400017fe4ff */
[----:B------:R-:W-:Y:S01]  /*0460*/  LEA R18, R17, R18, 0x3 ;  /* 0x0000001211127211 */ /* 0x000fe200078e18ff */
[----:B------:R-:W-:-:S04]  /*0470*/  FFMA R7, R7, R10, R6 ;  /* 0x0000000a07077223 */ /* 0x000fc80000000006 */
[----:B--2---:R-:W-:-:S04]  /*0480*/  FFMA R14, R14, R13, R7 ;  /* 0x0000000d0e0e7223 */ /* 0x004fc80000000007 */
[----:B------:R-:W-:Y:S01]  /*0490*/  FFMA R24, R9, R24, R14 ;  /* 0x0000001809187223 */ /* 0x000fe2000000000e */
[----:B------:R-:W-:Y:S06]  /*04a0*/  @P1 BRA `(.L_x_5) ;  /* 0xfffffffc005c1947 */ /* 0x000fec000383ffff */
.L_x_4:
[----:B------:R-:W-:Y:S05]  /*04b0*/  @!P0 BRA `(.L_x_3) ;  /* 0x0000000000fc8947 */ /* 0x000fea0003800000 */
[----:B------:R-:W-:Y:S02]  /*04c0*/  ISETP.GE.U32.AND P1, PT, R27, 0x4, PT ;  /* 0x000000041b00780c */ /* 0x000fe40003f26070 */
[----:B------:R-:W-:-:S04]  /*04d0*/  LOP3.LUT R14, R19, 0x3, RZ, 0xc0, !PT ;  /* 0x00000003130e7812 */ /* 0x000fc800078ec0ff */
[----:B------:R-:W-:-:S07]  /*04e0*/  ISETP.NE.AND P0, PT, R14, RZ, PT ;  /* 0x000000ff0e00720c */ /* 0x000fce0003f05270 */
[----:B------:R-:W-:Y:S06]  /*04f0*/  @!P1 BRA `(.L_x_6) ;  /* 0x00000000006c9947 */ /* 0x000fec0003800000 */
[----:B------:R-:W0:Y:S01]  /*0500*/  LDC.64 R4, c[0x0][0x388] ;  /* 0x0000e200ff047b82 */ /* 0x000e220000000a00 */
[----:B------:R-:W1:Y:S01]  /*0510*/  LDCU.64 UR6, c[0x0][0x380] ;  /* 0x00007000ff0677ac */ /* 0x000e620008000a00 */
[----:B------:R-:W-:Y:S01]  /*0520*/  IMAD R7, R21, R17, R0 ;  /* 0x0000001115077224 */ /* 0x000fe200078e0200 */
[CC--:B------:R-:W-:Y:S02]  /*0530*/  IADD3 R3, PT, PT, R20.reuse, R21.reuse, RZ ;  /* 0x0000001514037210 */ /* 0x0c0fe40007ffe0ff */
[----:B------:R-:W-:-:S03]  /*0540*/  IADD3 R8, P1, PT, R20, R21, RZ ;  /* 0x0000001514087210 */ /* 0x000fc60007f3e0ff */
[----:B------:R-:W2:Y:S01]  /*0550*/  LDC.64 R12, c[0x0][0x380] ;  /* 0x0000e000ff0c7b82 */ /* 0x000ea20000000a00 */
[----:B0-----:R-:W-:-:S04]  /*0560*/  IMAD.WIDE R4, R7, 0x4, R4 ;  /* 0x0000000407047825 */ /* 0x001fc800078e0204 */
[----:B------:R-:W-:Y:S02]  /*0570*/  IMAD.WIDE R6, R17, 0x4, R4 ;  /* 0x0000000411067825 */ /* 0x000fe400078e0204 */
[----:B------:R-:W3:Y:S02]  /*0580*/  LDG.E R4, desc[UR4][R4.64] ;  /* 0x0000000404047981 */ /* 0x000ee4000c1e1900 */
[----:B--2---:R-:W-:Y:S01]  /*0590*/  IMAD.WIDE.U32 R12, R3, 0x4, R12 ;  /* 0x00000004030c7825 */ /* 0x004fe200078e000c */
[----:B------:R-:W-:Y:S02]  /*05a0*/  IADD3.X R3, PT, PT, RZ, RZ, RZ, P1, !PT ;  /* 0x000000ffff037210 */ /* 0x000fe40000ffe4ff */
[----:B-1----:R-:W-:-:S03]  /*05b0*/  LEA R2, P1, R8, UR6, 0x2 ;  /* 0x0000000608027c11 */ /* 0x002fc6000f8210ff */
[----:B------:R-:W3:Y:S01]  /*05c0*/  LDG.E R13, desc[UR4][R12.64] ;  /* 0x000000040c0d7981 */ /* 0x000ee2000c1e1900 */
[----:B------:R-:W-:Y:S01]  /*05d0*/  LEA.HI.X R3, R8, UR7, R3, 0x2, P1 ;  /* 0x0000000708037c11 */ /* 0x000fe200088f1403 */
[C---:B------:R-:W-:Y:S02]  /*05e0*/  IMAD.WIDE R8, R17.reuse, 0x4, R6 ;  /* 0x0000000411087825 */ /* 0x040fe400078e0206 */
[----:B------:R-:W2:Y:S04]  /*05f0*/  LDG.E R6, desc[UR4][R6.64] ;  /* 0x0000000406067981 */ /* 0x000ea8000c1e1900 */
[----:B------:R-:W2:Y:S01]  /*0600*/  LDG.E R15, desc[UR4][R2.64+0x4] ;  /* 0x00000404020f7981 */ /* 0x000ea2000c1e1900 */
[----:B------:R-:W-:-:S03]  /*0610*/  IMAD.WIDE R10, R17, 0x4, R8 ;  /* 0x00000004110a7825 */ /* 0x000fc600078e0208 */
[----:B------:R-:W4:Y:S04]  /*0620*/  LDG.E R22, desc[UR4][R8.64] ;  /* 0x0000000408167981 */ /* 0x000f28000c1e1900 */
[----:B------:R-:W4:Y:S04]  /*0630*/  LDG.E R18, desc[UR4][R2.64+0x8] ;  /* 0x0000080402127981 */ /* 0x000f28000c1e1900 */
[----:B------:R-:W5:Y:S04]  /*0640*/  LDG.E R26, desc[UR4][R2.64+0xc] ;  /* 0x00000c04021a7981 */ /* 0x000f68000c1e1900 */
[----:B------:R-:W5:Y:S01]  /*0650*/  LDG.E R10, desc[UR4][R10.64] ;  /* 0x000000040a0a7981 */ /* 0x000f62000c1e1900 */
[----:B------:R-:W-:Y:S01]  /*0660*/  IADD3 R21, PT, PT, R21, 0x4, RZ ;  /* 0x0000000415157810 */ /* 0x000fe20007ffe0ff */
[----:B---3--:R-:W-:-:S04]  /*0670*/  FFMA R24, R13, R4, R24 ;  /* 0x000000040d187223 */ /* 0x008fc80000000018 */
[----:B--2---:R-:W-:-:S04]  /*0680*/  FFMA R15, R15, R6, R24 ;  /* 0x000000060f0f7223 */ /* 0x004fc80000000018 */
[----:B----4-:R-:W-:-:S04]  /*0690*/  FFMA R15, R18, R22, R15 ;  /* 0x00000016120f7223 */ /* 0x010fc8000000000f */
[----:B-----5:R-:W-:-:S07]  /*06a0*/  FFMA R24, R26, R10, R15 ;  /* 0x0000000a1a187223 */ /* 0x020fce000000000f */
.L_x_6:
[----:B------:R-:W-:Y:S05]  /*06b0*/  @!P0 BRA `(.L_x_3) ;  /* 0x00000000007c8947 */ /* 0x000fea0003800000 */
[----:B------:R-:W-:Y:S01]  /*06c0*/  ISETP.NE.AND P1, PT, R14, 0x1, PT ;  /* 0x000000010e00780c */ /* 0x000fe20003f25270 */
[----:B------:R-:W0:Y:S01]  /*06d0*/  LDC.64 R10, c[0x0][0x380] ;  /* 0x0000e000ff0a7b82 */ /* 0x000e220000000a00 */
[----:B------:R-:W-:-:S04]  /*06e0*/  LOP3.LUT R19, R19, 0x1, RZ, 0xc0, !PT ;  /* 0x0000000113137812 */ /* 0x000fc800078ec0ff */
[----:B------:R-:W-:-:S03]  /*06f0*/  ISETP.NE.U32.AND P0, PT, R19, 0x1, PT ;  /* 0x000000011300780c */ /* 0x000fc60003f05070 */
[----:B------:R-:W1:Y:S04]  /*0700*/  LDC.64 R8, c[0x0][0x388] ;  /* 0x0000e200ff087b82 */ /* 0x000e680000000a00 */
[CC--:B------:R-:W-:Y:S02]  /*0710*/  @P1 IADD3 R13, PT, PT, R20.reuse, R21.reuse, RZ ;  /* 0x00000015140d1210 */ /* 0x0c0fe40007ffe0ff */
[----:B------:R-:W-:Y:S02]  /*0720*/  @P1 IADD3 R12, P2, PT, R20, R21, RZ ;  /* 0x00000015140c1210 */ /* 0x000fe40007f5e0ff */
[----:B------:R-:W2:Y:S02]  /*0730*/  @P1 LDC.64 R2, c[0x0][0x380] ;  /* 0x0000e000ff021b82 */ /* 0x000ea40000000a00 */
[----:B------:R-:W-:-:S06]  /*0740*/  @P1 IADD3.X R14, PT, PT, RZ, RZ, RZ, P2, !PT ;  /* 0x000000ffff0e1210 */ /* 0x000fcc00017fe4ff */
[----:B------:R-:W3:Y:S01]  /*0750*/  LDC.64 R4, c[0x0][0x380] ;  /* 0x0000e000ff047b82 */ /* 0x000ee20000000a00 */
[----:B0-----:R-:W-:-:S04]  /*0760*/  @P1 IMAD.WIDE.U32 R10, R13, 0x4, R10 ;  /* 0x000000040d0a1825 */ /* 0x001fc800078e000a */
[C---:B------:R-:W-:Y:S01]  /*0770*/  @P1 IMAD R13, R21.reuse, R17, R0 ;  /* 0x00000011150d1224 */ /* 0x040fe200078e0200 */
[----:B------:R-:W-:Y:S01]  /*0780*/  @P1 IADD3 R21, PT, PT, R21, 0x2, RZ ;  /* 0x0000000215151810 */ /* 0x000fe20007ffe0ff */
[----:B------:R-:W4:Y:S01]  /*0790*/  @P1 LDG.E R11, desc[UR4][R10.64] ;  /* 0x000000040a0b1981 */ /* 0x000f22000c1e1900 */
[----:B------:R-:W0:Y:S01]  /*07a0*/  LDC.64 R6, c[0x0][0x388] ;  /* 0x0000e200ff067b82 */ /* 0x000e220000000a00 */
[----:B-1----:R-:W-:Y:S01]  /*07b0*/  @P1 IMAD.WIDE R8, R13, 0x4, R8 ;  /* 0x000000040d081825 */ /* 0x002fe200078e0208 */
[----:B------:R-:W-:Y:S02]  /*07c0*/  @!P0 IADD3 R15, PT, PT, R20, R21, RZ ;  /* 0x00000015140f8210 */ /* 0x000fe40007ffe0ff */
[----:B--2---:R-:W-:Y:S01]  /*07d0*/  @P1 LEA R2, P2, R12, R2, 0x2 ;  /* 0x000000020c021211 */ /* 0x004fe200078410ff */
[----:B------:R-:W-:-:S03]  /*07e0*/  @!P0 IMAD R21, R21, R17, R0 ;  /* 0x0000001115158224 */ /* 0x000fc600078e0200 */
[----:B------:R-:W-:Y:S01]  /*07f0*/  @P1 LEA.HI.X R3, R12, R3, R14, 0x2, P2 ;  /* 0x000000030c031211 */ /* 0x000fe200010f140e */
[----:B------:R-:W-:Y:S01]  /*0800*/  @P1 IMAD.WIDE R12, R17, 0x4, R8 ;  /* 0x00000004110c1825 */ /* 0x000fe200078e0208 */
[----:B------:R-:W4:Y:S03]  /*0810*/  @P1 LDG.E R14, desc[UR4][R8.64] ;  /* 0x00000004080e1981 */ /* 0x000f26000c1e1900 */
[----:B---3--:R-:W-:Y:S01]  /*0820*/  @!P0 IMAD.WIDE.U32 R4, R15, 0x4, R4 ;  /* 0x000000040f048825 */ /* 0x008fe200078e0004 */
[----:B------:R-:W2:Y:S04]  /*0830*/  @P1 LDG.E R2, desc[UR4][R2.64+0x4] ;  /* 0x0000040402021981 */ /* 0x000ea8000c1e1900 */
[----:B------:R-:W2:Y:S01]  /*0840*/  @P1 LDG.E R12, desc[UR4][R12.64] ;  /* 0x000000040c0c1981 */ /* 0x000ea2000c1e1900 */
[----:B0-----:R-:W-:-:S03]  /*0850*/  @!P0 IMAD.WIDE R6, R21, 0x4, R6 ;  /* 0x0000000415068825 */ /* 0x001fc600078e0206 */
[----:B------:R-:W3:Y:S04]  /*0860*/  @!P0 LDG.E R5, desc[UR4][R4.64] ;  /* 0x0000000404058981 */ /* 0x000ee8000c1e1900 */
[----:B------:R-:W3:Y:S01]  /*0870*/  @!P0 LDG.E R6, desc[UR4][R6.64] ;  /* 0x0000000406068981 */ /* 0x000ee2000c1e1900 */
[----:B----4-:R-:W-:-:S04]  /*0880*/  @P1 FFMA R11, R11, R14, R24 ;  /* 0x0000000e0b0b1223 */ /* 0x010fc80000000018 */
[----:B--2---:R-:W-:-:S04]  /*0890*/  @P1 FFMA R24, R2, R12, R11 ;  /* 0x0000000c02181223 */ /* 0x004fc8000000000b */
[----:B---3--:R-:W-:-:S07]  /*08a0*/  @!P0 FFMA R24, R5, R6, R24 ;  /* 0x0000000605188223 */ /* 0x008fce0000000018 */
.L_x_3:
[----:B------:R-:W0:Y:S01]  /*08b0*/  LDC.64 R2, c[0x0][0x390] ;  /* 0x0000e400ff027b82 */ /* 0x000e220000000a00 */
[----:B------:R-:W-:-:S04]  /*08c0*/  IMAD R17, R16, R17, R0 ;  /* 0x0000001110117224 */ /* 0x000fc800078e0200 */
[----:B0-----:R-:W-:-:S05]  /*08d0*/  IMAD.WIDE R2, R17, 0x4, R2 ;  /* 0x0000000411027825 */ /* 0x001fca00078e0202 */
[----:B------:R-:W-:Y:S01]  /*08e0*/  STG.E desc[UR4][R2.64], R24 ;  /* 0x0000001802007986 */ /* 0x000fe2000c101904 */
[----:B------:R-:W-:Y:S05]  /*08f0*/  EXIT ;  /* 0x000000000000794d */ /* 0x000fea0003800000 */
.L_x_7:
        /* <DEDUP_REMOVED lines=16> */
.L_x_9:


//--------------------- .nv.shared._Z19matrixTiledMultiplyPKfS0_Pfiiii --------------------------
	.section	.nv.shared._Z19matrixTiledMultiplyPKfS0_Pfiiii,"aw",@nobits
	.sectionflags	@""
	.align	4
.nv.shared._Z19matrixTiledMultiplyPKfS0_Pfiiii:
	.zero		3072


//--------------------- .nv.shared.reserved.0     --------------------------
	.section	.nv.shared.reserved.0,"aw",@nobits
	.weak		__nv_reservedSMEM_offset_0_alias
	.size		__nv_reservedSMEM_offset_0_alias, 0, 64
	.other		__nv_reservedSMEM_offset_0_alias,@"STO_CUDA_RESERVED_SHARED STV_DEFAULT"
__nv_reservedSMEM_offset_0_alias:
	.zero		0
	.zero		64


//--------------------- .nv.constant0._Z19matrixTiledMultiplyPKfS0_Pfiiii --------------------------
	.section	.nv.constant0._Z19matrixTiledMultiplyPKfS0_Pfiiii,"a",@progbits
	.sectionflags	@""
	.align	4
.nv.constant0._Z19matrixTiledMultiplyPKfS0_Pfiiii:
	.zero		936


//--------------------- .nv.constant0._Z14matrixMultiplyPKfS0_Pfiiii --------------------------
	.section	.nv.constant0._Z14matrixMultiplyPKfS0_Pfiiii,"a",@progbits
	.sectionflags	@""
	.align	4
.nv.constant0._Z14matrixMultiplyPKfS0_Pfiiii:
	.zero		936


//--------------------- SYMBOLS --------------------------

	.type		.nv.reservedSmem.offset0,@object
	.size		.nv.reservedSmem.offset0,0x4
	.type		.nv.reservedSmem.cap,@object
	.size		.nv.reservedSmem.cap,0x4
